	.headerflags	@"EF_CUDA_TEXMODE_UNIFIED EF_CUDA_64BIT_ADDRESS EF_CUDA_ACCELERATORS EF_CUDA_SM90 EF_CUDA_VIRTUAL_SM(EF_CUDA_SM90)"
	.elftype	@"ET_EXEC"


//--------------------- .nv.info                  --------------------------
	.section	.nv.info,"",@"SHT_CUDA_INFO"
	.align	4


	//----- nvinfo : EIATTR_REGCOUNT
	.align		4
        /*0000*/ 	.byte	0x04, 0x2f
        /*0002*/ 	.short	(.L_1 - .L_0)
	.align		4
.L_0:
        /*0004*/ 	.word	index@(triton_poi_fused_convolution_leaky_relu_35)
        /*0008*/ 	.word	0x00000014


	//----- nvinfo : EIATTR_MIN_STACK_SIZE
	.align		4
.L_1:
        /*000c*/ 	.byte	0x04, 0x12
        /*000e*/ 	.short	(.L_3 - .L_2)
	.align		4
.L_2:
        /*0010*/ 	.word	index@(triton_poi_fused_convolution_leaky_relu_35)
        /*0014*/ 	.word	0x00000000


	//----- nvinfo : EIATTR_FRAME_SIZE
	.align		4
.L_3:
        /*0018*/ 	.byte	0x04, 0x11
        /*001a*/ 	.short	(.L_5 - .L_4)
	.align		4
.L_4:
        /*001c*/ 	.word	index@(triton_poi_fused_convolution_leaky_relu_35)
        /*0020*/ 	.word	0x00000000


	//----- nvinfo : EIATTR_MIN_STACK_SIZE
	.align		4
.L_5:
        /*0024*/ 	.byte	0x04, 0x12
        /*0026*/ 	.short	(.L_7 - .L_6)
	.align		4
.L_6:
        /*0028*/ 	.word	index@(triton_poi_fused_convolution_leaky_relu_35)
        /*002c*/ 	.word	0x00000000
.L_7:


//--------------------- .nv.info.triton_poi_fused_convolution_leaky_relu_35 --------------------------
	.section	.nv.info.triton_poi_fused_convolution_leaky_relu_35,"",@"SHT_CUDA_INFO"
	.sectionflags	@""
	.align	4


	//----- nvinfo : EIATTR_CUDA_API_VERSION
	.align		4
        /*0000*/ 	.byte	0x04, 0x37
        /*0002*/ 	.short	(.L_9 - .L_8)
.L_8:
        /*0004*/ 	.word	0x0000007c


	//----- nvinfo : EIATTR_KPARAM_INFO
	.align		4
.L_9:
        /*0008*/ 	.byte	0x04, 0x17
        /*000a*/ 	.short	(.L_11 - .L_10)
.L_10:
        /*000c*/ 	.word	0x00000000
        /*0010*/ 	.short	0x0005
        /*0012*/ 	.short	0x0028
        /*0014*/ 	.byte	0x00, 0xf0, 0x11, 0x00


	//----- nvinfo : EIATTR_KPARAM_INFO
	.align		4
.L_11:
        /*0018*/ 	.byte	0x04, 0x17
        /*001a*/ 	.short	(.L_13 - .L_12)
.L_12:
        /*001c*/ 	.word	0x00000000
        /*0020*/ 	.short	0x0004
        /*0022*/ 	.short	0x0020
        /*0024*/ 	.byte	0x00, 0xf4, 0x21, 0x00


	//----- nvinfo : EIATTR_KPARAM_INFO
	.align		4
.L_13:
        /*0028*/ 	.byte	0x04, 0x17
        /*002a*/ 	.short	(.L_15 - .L_14)
.L_14:
        /*002c*/ 	.word	0x00000000
        /*0030*/ 	.short	0x0003
        /*0032*/ 	.short	0x0018
        /*0034*/ 	.byte	0x00, 0xf4, 0x21, 0x00


	//----- nvinfo : EIATTR_KPARAM_INFO
	.align		4
.L_15:
        /*0038*/ 	.byte	0x04, 0x17
        /*003a*/ 	.short	(.L_17 - .L_16)
.L_16:
        /*003c*/ 	.word	0x00000000
        /*0040*/ 	.short	0x0002
        /*0042*/ 	.short	0x0010
        /*0044*/ 	.byte	0x00, 0xf4, 0x21, 0x00


	//----- nvinfo : EIATTR_KPARAM_INFO
	.align		4
.L_17:
        /*0048*/ 	.byte	0x04, 0x17
        /*004a*/ 	.short	(.L_19 - .L_18)
.L_18:
        /*004c*/ 	.word	0x00000000
        /*0050*/ 	.short	0x0001
        /*0052*/ 	.short	0x0008
        /*0054*/ 	.byte	0x00, 0xf4, 0x21, 0x00


	//----- nvinfo : EIATTR_KPARAM_INFO
	.align		4
.L_19:
        /*0058*/ 	.byte	0x04, 0x17
        /*005a*/ 	.short	(.L_21 - .L_20)
.L_20:
        /*005c*/ 	.word	0x00000000
        /*0060*/ 	.short	0x0000
        /*0062*/ 	.short	0x0000
        /*0064*/ 	.byte	0x00, 0xf4, 0x21, 0x00


	//----- nvinfo : EIATTR_SPARSE_MMA_MASK
	.align		4
.L_21:
        /*0068*/ 	.byte	0x03, 0x50
        /*006a*/ 	.short	0x0000


	//----- nvinfo : EIATTR_MAXREG_COUNT
	.align		4
        /*006c*/ 	.byte	0x03, 0x1b
        /*006e*/ 	.short	0x00ff


	//----- nvinfo : EIATTR_EXIT_INSTR_OFFSETS
	.align		4
        /*0070*/ 	.byte	0x04, 0x1c
        /*0072*/ 	.short	(.L_23 - .L_22)


	//   ....[0]....
.L_22:
        /*0074*/ 	.word	0x000003e0


	//----- nvinfo : EIATTR_REQNTID
	.align		4
.L_23:
        /*0078*/ 	.byte	0x04, 0x10
        /*007a*/ 	.short	(.L_25 - .L_24)
.L_24:
        /*007c*/ 	.word	0x00000080
        /*0080*/ 	.word	0x00000001
        /*0084*/ 	.word	0x00000001


	//----- nvinfo : EIATTR_CBANK_PARAM_SIZE
	.align		4
.L_25:
        /*0088*/ 	.byte	0x03, 0x19
        /*008a*/ 	.short	0x002c


	//----- nvinfo : EIATTR_PARAM_CBANK
	.align		4
        /*008c*/ 	.byte	0x04, 0x0a
        /*008e*/ 	.short	(.L_27 - .L_26)
	.align		4
.L_26:
        /*0090*/ 	.word	index@(.nv.constant0.triton_poi_fused_convolution_leaky_relu_35)
        /*0094*/ 	.short	0x0210
        /*0096*/ 	.short	0x002c


	//----- nvinfo : EIATTR_SW_WAR
	.align		4
.L_27:
        /*0098*/ 	.byte	0x04, 0x36
        /*009a*/ 	.short	(.L_29 - .L_28)
.L_28:
        /*009c*/ 	.word	0x00000008
.L_29:


//--------------------- .nv.callgraph             --------------------------
	.section	.nv.callgraph,"",@"SHT_CUDA_CALLGRAPH"
	.align	4
	.sectionentsize	8
	.align		4
        /*0000*/ 	.word	0x00000000
	.align		4
        /*0004*/ 	.word	0xffffffff
	.align		4
        /*0008*/ 	.word	0x00000000
	.align		4
        /*000c*/ 	.word	0xfffffffe
	.align		4
        /*0010*/ 	.word	0x00000000
	.align		4
        /*0014*/ 	.word	0xfffffffd
	.align		4
        /*0018*/ 	.word	0x00000000
	.align		4
        /*001c*/ 	.word	0xfffffffc


//--------------------- .text.triton_poi_fused_convolution_leaky_relu_35 --------------------------
	.section	.text.triton_poi_fused_convolution_leaky_relu_35,"ax",@progbits
	.align	128
        .global         triton_poi_fused_convolution_leaky_relu_35
        .type           triton_poi_fused_convolution_leaky_relu_35,@function
        .size           triton_poi_fused_convolution_leaky_relu_35,(.L_x_1 - triton_poi_fused_convolution_leaky_relu_35)
        .other          triton_poi_fused_convolution_leaky_relu_35,@"STO_CUDA_ENTRY STV_DEFAULT"
triton_poi_fused_convolution_leaky_relu_35:
.text.triton_poi_fused_convolution_leaky_relu_35:
[----:B------:R-:W-:Y:S01]  /*0000*/  LDC R1, c[0x0][0x28] ;  /* 0x00000a00ff017b82 */ /* 0x000fe20000000800 */
[----:B------:R-:W1:Y:S07]  /*0010*/  S2R R0, SR_TID.X ;  /* 0x0000000000007919 */ /* 0x000e6e0000002100 */
[----:B------:R-:W2:Y:S01]  /*0020*/  LDC.64 R4, c[0x0][0x218] ;  /* 0x00008600ff047b82 */ /* 0x000ea20000000a00 */
[----:B------:R-:W-:Y:S01]  /*0030*/  ULDC.64 UR4, c[0x0][0x208] ;  /* 0x0000820000047ab9 */ /* 0x000fe20000000a00 */
[----:B------:R-:W-:Y:S01]  /*0040*/  ULDC.64 UR6, c[0x0][0x228] ;  /* 0x00008a0000067ab9 */ /* 0x000fe20000000a00 */
[----:B------:R-:W3:Y:S01]  /*0050*/  S2R R3, SR_CTAID.X ;  /* 0x0000000000037919 */ /* 0x000ee20000002500 */
[----:B------:R-:W-:Y:S01]  /*0060*/  ULDC.64 UR8, c[0x0][0x230] ;  /* 0x00008c0000087ab9 */ /* 0x000fe20000000a00 */
[----:B-1----:R-:W-:-:S05]  /*0070*/  IMAD.SHL.U32 R0, R0, 0x2, RZ ;  /* 0x0000000200007824 */ /* 0x002fca00078e00ff */
[----:B------:R-:W-:-:S05]  /*0080*/  LOP3.LUT R0, R0, 0xfe, RZ, 0xc0, !PT ;  /* 0x000000fe00007812 */ /* 0x000fca00078ec0ff */
[----:B---3--:R-:W-:-:S04]  /*0090*/  IMAD R0, R3, 0x100, R0 ;  /* 0x0000010003007824 */ /* 0x008fc800078e0200 */
[C---:B------:R-:W-:Y:S02]  /*00a0*/  VIADD R2, R0.reuse, 0x1 ;  /* 0x0000000100027836 */ /* 0x040fe40000000000 */
[----:B------:R-:W-:-:S04]  /*00b0*/  IMAD.HI R6, R0, 0x2e8ba2e9, RZ ;  /* 0x2e8ba2e900067827 */ /* 0x000fc800078e02ff */
[----:B------:R-:W-:Y:S01]  /*00c0*/  IMAD.HI R9, R2, 0x2e8ba2e9, RZ ;  /* 0x2e8ba2e902097827 */ /* 0x000fe200078e02ff */
[----:B------:R-:W-:Y:S01]  /*00d0*/  SHF.R.S32.HI R7, RZ, 0x1, R6 ;  /* 0x00000001ff077819 */ /* 0x000fe20000011406 */
[----:B------:R-:W1:Y:S02]  /*00e0*/  LDC.64 R2, c[0x0][0x220] ;  /* 0x00008800ff027b82 */ /* 0x000e640000000a00 */
[----:B--2---:R-:W-:Y:S01]  /*00f0*/  IMAD.WIDE R4, R0, 0x4, R4 ;  /* 0x0000000400047825 */ /* 0x004fe200078e0204 */
[----:B------:R-:W-:Y:S02]  /*0100*/  SHF.R.S32.HI R10, RZ, 0x1, R9 ;  /* 0x00000001ff0a7819 */ /* 0x000fe40000011409 */
[----:B------:R-:W-:Y:S02]  /*0110*/  LEA.HI R8, R6, R7, RZ, 0x1 ;  /* 0x0000000706087211 */ /* 0x000fe400078f08ff */
[----:B------:R-:W-:Y:S01]  /*0120*/  LEA.HI R10, R9, R10, RZ, 0x1 ;  /* 0x0000000a090a7211 */ /* 0x000fe200078f08ff */
[----:B------:R-:W2:Y:S01]  /*0130*/  LDC.64 R6, c[0x0][0x210] ;  /* 0x00008400ff067b82 */ /* 0x000ea20000000a00 */
[----:B------:R-:W-:-:S02]  /*0140*/  SHF.R.S32.HI R9, RZ, 0x1f, R8 ;  /* 0x0000001fff097819 */ /* 0x000fc40000011408 */
[----:B------:R-:W-:Y:S02]  /*0150*/  SHF.R.S32.HI R11, RZ, 0x1f, R10 ;  /* 0x0000001fff0b7819 */ /* 0x000fe4000001140a */
[----:B------:R-:W-:Y:S02]  /*0160*/  LEA.HI R9, R9, R8, RZ, 0xa ;  /* 0x0000000809097211 */ /* 0x000fe400078f50ff */
[----:B------:R-:W-:Y:S02]  /*0170*/  LEA.HI R11, R11, R10, RZ, 0xa ;  /* 0x0000000a0b0b7211 */ /* 0x000fe400078f50ff */
[----:B------:R-:W-:Y:S02]  /*0180*/  LOP3.LUT R9, R9, 0xfffffc00, RZ, 0xc0, !PT ;  /* 0xfffffc0009097812 */ /* 0x000fe400078ec0ff */
[----:B------:R-:W-:-:S03]  /*0190*/  LOP3.LUT R11, R11, 0xfffffc00, RZ, 0xc0, !PT ;  /* 0xfffffc000b0b7812 */ /* 0x000fc600078ec0ff */
[----:B------:R-:W-:Y:S02]  /*01a0*/  IMAD.IADD R9, R8, 0x1, -R9 ;  /* 0x0000000108097824 */ /* 0x000fe400078e0a09 */
[----:B------:R-:W-:Y:S02]  /*01b0*/  IMAD.IADD R13, R10, 0x1, -R11 ;  /* 0x000000010a0d7824 */ /* 0x000fe400078e0a0b */
[----:B-1----:R-:W-:-:S04]  /*01c0*/  IMAD.WIDE R10, R9, 0x4, R2 ;  /* 0x00000004090a7825 */ /* 0x002fc800078e0202 */
[----:B------:R-:W-:Y:S02]  /*01d0*/  IMAD.WIDE R12, R13, 0x4, R2 ;  /* 0x000000040d0c7825 */ /* 0x000fe400078e0202 */
[----:B------:R1:W3:Y:S02]  /*01e0*/  LDG.E.EL R11, desc[UR4][R10.64] ;  /* 0x000000040a0b7981 */ /* 0x0002e4000c2e1900 */
[----:B--2---:R-:W-:Y:S02]  /*01f0*/  IMAD.WIDE R6, R0, 0x4, R6 ;  /* 0x0000000400067825 */ /* 0x004fe400078e0206 */
[----:B------:R-:W3:Y:S04]  /*0200*/  LDG.E.64 R2, desc[UR4][R4.64] ;  /* 0x0000000404027981 */ /* 0x000ee8000c1e1b00 */
[----:B------:R-:W2:Y:S04]  /*0210*/  LDG.E.EL R12, desc[UR4][R12.64] ;  /* 0x000000040c0c7981 */ /* 0x000ea8000c2e1900 */
[----:B------:R-:W4:Y:S01]  /*0220*/  LDG.E.64 R8, desc[UR4][R6.64] ;  /* 0x0000000406087981 */ /* 0x000f22000c1e1b00 */
[----:B------:R-:W-:-:S02]  /*0230*/  SHF.R.S32.HI R16, RZ, 0x1f, R0 ;  /* 0x0000001fff107819 */ /* 0x000fc40000011400 */
[----:B-1----:R-:W-:Y:S02]  /*0240*/  IADD3 R10, P5, R0, UR8, RZ ;  /* 0x00000008000a7c10 */ /* 0x002fe4000ffbe0ff */
[C---:B---3--:R-:W-:Y:S01]  /*0250*/  FSETP.GT.AND P1, PT, R11.reuse, -R2, PT ;  /* 0x800000020b00720b */ /* 0x048fe20003f24000 */
[C---:B------:R-:W-:Y:S01]  /*0260*/  FADD R2, R11.reuse, R2 ;  /* 0x000000020b027221 */ /* 0x040fe20000000000 */
[C---:B--2---:R-:W-:Y:S01]  /*0270*/  FSETP.GT.AND P0, PT, R12.reuse, -R3, PT ;  /* 0x800000030c00720b */ /* 0x044fe20003f04000 */
[----:B------:R-:W-:Y:S01]  /*0280*/  FADD R3, R12, R3 ;  /* 0x000000030c037221 */ /* 0x000fe20000000000 */
[----:B------:R-:W-:Y:S02]  /*0290*/  SEL R14, RZ, 0x1, !P1 ;  /* 0x00000001ff0e7807 */ /* 0x000fe40004800000 */
[----:B------:R-:W-:Y:S02]  /*02a0*/  SEL R15, RZ, 0x100, !P0 ;  /* 0x00000100ff0f7807 */ /* 0x000fe40004000000 */
[----:B----4-:R-:W-:-:S02]  /*02b0*/  FSETP.GT.AND P3, PT, R11, -R8, PT ;  /* 0x800000080b00720b */ /* 0x010fc40003f64000 */
[----:B------:R-:W-:Y:S01]  /*02c0*/  FSETP.GT.AND P2, PT, R12, -R9, PT ;  /* 0x800000090c00720b */ /* 0x000fe20003f44000 */
[----:B------:R-:W-:Y:S02]  /*02d0*/  IMAD.IADD R17, R14, 0x1, R15 ;  /* 0x000000010e117824 */ /* 0x000fe400078e020f */
[----:B------:R-:W-:Y:S01]  /*02e0*/  FADD R14, R8, R11 ;  /* 0x0000000b080e7221 */ /* 0x000fe20000000000 */
[----:B------:R-:W-:Y:S01]  /*02f0*/  IADD3 R8, P4, R0, UR6, RZ ;  /* 0x0000000600087c10 */ /* 0x000fe2000ff9e0ff */
[----:B------:R-:W-:Y:S01]  /*0300*/  FADD R15, R9, R12 ;  /* 0x0000000c090f7221 */ /* 0x000fe20000000000 */
[----:B------:R-:W-:Y:S01]  /*0310*/  SEL R0, RZ, 0x1, !P3 ;  /* 0x00000001ff007807 */ /* 0x000fe20005800000 */
[----:B------:R-:W-:Y:S01]  /*0320*/  @!P1 FMUL R2, R2, 0.10000000149011611938 ;  /* 0x3dcccccd02029820 */ /* 0x000fe20000400000 */
[----:B------:R-:W-:Y:S01]  /*0330*/  SEL R11, RZ, 0x100, !P2 ;  /* 0x00000100ff0b7807 */ /* 0x000fe20005000000 */
[----:B------:R-:W-:Y:S01]  /*0340*/  @!P0 FMUL R3, R3, 0.10000000149011611938 ;  /* 0x3dcccccd03038820 */ /* 0x000fe20000400000 */
[----:B------:R-:W-:Y:S01]  /*0350*/  IADD3.X R9, R16, UR7, RZ, P4, !PT ;  /* 0x0000000710097c10 */ /* 0x000fe2000a7fe4ff */
[----:B------:R-:W-:-:S02]  /*0360*/  @!P3 FMUL R14, R14, 0.10000000149011611938 ;  /* 0x3dcccccd0e0eb820 */ /* 0x000fc40000400000 */
[----:B------:R-:W-:Y:S02]  /*0370*/  IMAD.IADD R13, R0, 0x1, R11 ;  /* 0x00000001000d7824 */ /* 0x000fe400078e020b */
[----:B------:R-:W-:Y:S01]  /*0380*/  @!P2 FMUL R15, R15, 0.10000000149011611938 ;  /* 0x3dcccccd0f0fa820 */ /* 0x000fe20000400000 */
[----:B------:R-:W-:Y:S02]  /*0390*/  IADD3.X R11, R16, UR9, RZ, P5, !PT ;  /* 0x00000009100b7c10 */ /* 0x000fe4000affe4ff */
[----:B------:R-:W-:Y:S04]  /*03a0*/  STG.E.U16 desc[UR4][R8.64], R13 ;  /* 0x0000000d08007986 */ /* 0x000fe8000c101504 */
[----:B------:R-:W-:Y:S04]  /*03b0*/  STG.E.64 desc[UR4][R6.64], R14 ;  /* 0x0000000e06007986 */ /* 0x000fe8000c101b04 */
[----:B------:R-:W-:Y:S04]  /*03c0*/  STG.E.U16 desc[UR4][R10.64], R17 ;  /* 0x000000110a007986 */ /* 0x000fe8000c101504 */
[----:B------:R-:W-:Y:S01]  /*03d0*/  STG.E.64 desc[UR4][R4.64], R2 ;  /* 0x0000000204007986 */ /* 0x000fe2000c101b04 */
[----:B------:R-:W-:Y:S05]  /*03e0*/  EXIT ;  /* 0x000000000000794d */ /* 0x000fea0003800000 */
.L_x_0:
[----:B------:R-:W-:-:S00]  /*03f0*/  BRA `(.L_x_0) ;  /* 0xfffffffc00fc7947 */ /* 0x000fc0000383ffff */
[----:B------:R-:W-:-:S00]  /*0400*/  NOP ;  /* 0x0000000000007918 */ /* 0x000fc00000000000 */
[----:B------:R-:W-:-:S00]  /*0410*/  NOP ;  /* 0x0000000000007918 */ /* 0x000fc00000000000 */
[----:B------:R-:W-:-:S00]  /*0420*/  NOP ;  /* 0x0000000000007918 */ /* 0x000fc00000000000 */
[----:B------:R-:W-:-:S00]  /*0430*/  NOP ;  /* 0x0000000000007918 */ /* 0x000fc00000000000 */
[----:B------:R-:W-:-:S00]  /*0440*/  NOP ;  /* 0x0000000000007918 */ /* 0x000fc00000000000 */
[----:B------:R-:W-:-:S00]  /*0450*/  NOP ;  /* 0x0000000000007918 */ /* 0x000fc00000000000 */
[----:B------:R-:W-:-:S00]  /*0460*/  NOP ;  /* 0x0000000000007918 */ /* 0x000fc00000000000 */
[----:B------:R-:W-:-:S00]  /*0470*/  NOP ;  /* 0x0000000000007918 */ /* 0x000fc00000000000 */
.L_x_1:


//--------------------- .nv.constant0.triton_poi_fused_convolution_leaky_relu_35 --------------------------
	.section	.nv.constant0.triton_poi_fused_convolution_leaky_relu_35,"a",@progbits
	.sectionflags	@""
	.align	4
.nv.constant0.triton_poi_fused_convolution_leaky_relu_35:
	.zero		572
